//
// Generated by NVIDIA NVVM Compiler
//
// Compiler Build ID: CL-36424714
// Cuda compilation tools, release 13.0, V13.0.88
// Based on NVVM 20.0.0
//

.version 9.0
.target sm_100
.address_size 64

	// .globl	_Z9vectorAddPiS_S_

.visible .entry _Z9vectorAddPiS_S_(
	.param .u64 .ptr .align 1 _Z9vectorAddPiS_S__param_0,
	.param .u64 .ptr .align 1 _Z9vectorAddPiS_S__param_1,
	.param .u64 .ptr .align 1 _Z9vectorAddPiS_S__param_2
)
{
	.reg .b32 	%r<8>;
	.reg .b64 	%rd<11>;

	ld.param.u64 	%rd1, [_Z9vectorAddPiS_S__param_0];
	ld.param.u64 	%rd2, [_Z9vectorAddPiS_S__param_1];
	ld.param.u64 	%rd3, [_Z9vectorAddPiS_S__param_2];
	cvta.to.global.u64 	%rd4, %rd3;
	cvta.to.global.u64 	%rd5, %rd2;
	cvta.to.global.u64 	%rd6, %rd1;
	mov.u32 	%r1, %ctaid.x;
	mov.u32 	%r2, %ntid.x;
	mov.u32 	%r3, %tid.x;
	mad.lo.s32 	%r4, %r1, %r2, %r3;
	mul.wide.s32 	%rd7, %r4, 4;
	add.s64 	%rd8, %rd6, %rd7;
	ld.global.u32 	%r5, [%rd8];
	add.s64 	%rd9, %rd5, %rd7;
	ld.global.u32 	%r6, [%rd9];
	add.s32 	%r7, %r6, %r5;
	add.s64 	%rd10, %rd4, %rd7;
	st.global.u32 	[%rd10], %r7;
	ret;

}


// ===== COMPILED SASS (sm_100) =====

	.target	sm_100

	.elftype	@"ET_EXEC"


//--------------------- .note.nv.tkinfo           --------------------------
	.section	.note.nv.tkinfo,"",@"SHT_NOTE"
	.sectionflags	@"SHF_NOTE_NV_TKINFO"
	.tkinfo
        /*0018*/ 	.word	0x00000002
        /*0030*/ 	.string	""
        /*0030*/ 	.string	"ptxas"
        /*0030*/ 	.string	"Cuda compilation tools, release 13.0, V13.0.88"
        /*0030*/ 	.string	"Build cuda_13.0.r13.0/compiler.36424714_0"
        /*0030*/ 	.string	"-arch sm_100 -m 64 "



//--------------------- .note.nv.cuinfo           --------------------------
	.section	.note.nv.cuinfo,"",@"SHT_NOTE"
	.sectionflags	@"SHF_NOTE_NV_CUINFO"
        /*0018*/ 	.short	0x0002
        /*001a*/ 	.short	0x0064
        /*001c*/ 	.short	0x0082
	.zero		2


//--------------------- .nv.info                  --------------------------
	.section	.nv.info,"",@"SHT_CUDA_INFO"
	.align	4


	//----- nvinfo : EIATTR_REGCOUNT
	.align		4
        /*0000*/ 	.byte	0x04, 0x2f
        /*0002*/ 	.short	(.L_1 - .L_0)
	.align		4
.L_0:
        /*0004*/ 	.word	index@(_Z9vectorAddPiS_S_)
        /*0008*/ 	.word	0x0000000c


	//----- nvinfo : EIATTR_FRAME_SIZE
	.align		4
.L_1:
        /*000c*/ 	.byte	0x04, 0x11
        /*000e*/ 	.short	(.L_3 - .L_2)
	.align		4
.L_2:
        /*0010*/ 	.word	index@(_Z9vectorAddPiS_S_)
        /*0014*/ 	.word	0x00000000


	//----- nvinfo : EIATTR_MIN_STACK_SIZE
	.align		4
.L_3:
        /*0018*/ 	.byte	0x04, 0x12
        /*001a*/ 	.short	(.L_5 - .L_4)
	.align		4
.L_4:
        /*001c*/ 	.word	index@(_Z9vectorAddPiS_S_)
        /*0020*/ 	.word	0x00000000
.L_5:


//--------------------- .nv.compat                --------------------------
	.section	.nv.compat,"",@"SHT_CUDA_COMPAT_INFO"
	.align	4
        /*0000*/ 	.byte	0x02, 0x09, 0x00, 0x00, 0x02, 0x02, 0x01, 0x00, 0x02, 0x05, 0x05, 0x00, 0x03, 0x07, 0x01, 0x01
        /*0010*/ 	.byte	0x02, 0x03, 0x00, 0x00, 0x02, 0x06, 0x01, 0x00, 0x04, 0x0b, 0x08, 0x00, 0x09, 0x00, 0x00, 0x00
        /*0020*/ 	.byte	0x00, 0x00, 0x00, 0x00


//--------------------- .nv.info._Z9vectorAddPiS_S_ --------------------------
	.section	.nv.info._Z9vectorAddPiS_S_,"",@"SHT_CUDA_INFO"
	.sectionflags	@""
	.align	4


	//----- nvinfo : EIATTR_CUDA_API_VERSION
	.align		4
        /*0000*/ 	.byte	0x04, 0x37
        /*0002*/ 	.short	(.L_7 - .L_6)
.L_6:
        /*0004*/ 	.word	0x00000082


	//----- nvinfo : EIATTR_KPARAM_INFO
	.align		4
.L_7:
        /*0008*/ 	.byte	0x04, 0x17
        /*000a*/ 	.short	(.L_9 - .L_8)
.L_8:
        /*000c*/ 	.word	0x00000000
        /*0010*/ 	.short	0x0002
        /*0012*/ 	.short	0x0010
        /*0014*/ 	.byte	0x00, 0xf5, 0x21, 0x00


	//----- nvinfo : EIATTR_KPARAM_INFO
	.align		4
.L_9:
        /*0018*/ 	.byte	0x04, 0x17
        /*001a*/ 	.short	(.L_11 - .L_10)
.L_10:
        /*001c*/ 	.word	0x00000000
        /*0020*/ 	.short	0x0001
        /*0022*/ 	.short	0x0008
        /*0024*/ 	.byte	0x00, 0xf5, 0x21, 0x00


	//----- nvinfo : EIATTR_KPARAM_INFO
	.align		4
.L_11:
        /*0028*/ 	.byte	0x04, 0x17
        /*002a*/ 	.short	(.L_13 - .L_12)
.L_12:
        /*002c*/ 	.word	0x00000000
        /*0030*/ 	.short	0x0000
        /*0032*/ 	.short	0x0000
        /*0034*/ 	.byte	0x00, 0xf5, 0x21, 0x00


	//----- nvinfo : EIATTR_SPARSE_MMA_MASK
	.align		4
.L_13:
        /*0038*/ 	.byte	0x03, 0x50
        /*003a*/ 	.short	0x0000


	//----- nvinfo : EIATTR_MAXREG_COUNT
	.align		4
        /*003c*/ 	.byte	0x03, 0x1b
        /*003e*/ 	.short	0x00ff


	//----- nvinfo : EIATTR_MERCURY_ISA_VERSION
	.align		4
        /*0040*/ 	.byte	0x03, 0x5f
        /*0042*/ 	.short	0x0101


	//----- nvinfo : EIATTR_VRC_CTA_INIT_COUNT
	.align		4
        /*0044*/ 	.byte	0x02, 0x4a
	.zero		1
	.zero		1


	//----- nvinfo : EIATTR_EXIT_INSTR_OFFSETS
	.align		4
        /*0048*/ 	.byte	0x04, 0x1c
        /*004a*/ 	.short	(.L_15 - .L_14)


	//   ....[0]....
.L_14:
        /*004c*/ 	.word	0x00000100


	//----- nvinfo : EIATTR_CBANK_PARAM_SIZE
	.align		4
.L_15:
        /*0050*/ 	.byte	0x03, 0x19
        /*0052*/ 	.short	0x0018


	//----- nvinfo : EIATTR_PARAM_CBANK
	.align		4
        /*0054*/ 	.byte	0x04, 0x0a
        /*0056*/ 	.short	(.L_17 - .L_16)
	.align		4
.L_16:
        /*0058*/ 	.word	index@(.nv.constant0._Z9vectorAddPiS_S_)
        /*005c*/ 	.short	0x0380
        /*005e*/ 	.short	0x0018


	//----- nvinfo : EIATTR_SW_WAR
	.align		4
.L_17:
        /*0060*/ 	.byte	0x04, 0x36
        /*0062*/ 	.short	(.L_19 - .L_18)
.L_18:
        /*0064*/ 	.word	0x00000008
.L_19:


//--------------------- .nv.callgraph             --------------------------
	.section	.nv.callgraph,"",@"SHT_CUDA_CALLGRAPH"
	.align	4
	.sectionentsize	8
	.align		4
        /*0000*/ 	.word	0x00000000
	.align		4
        /*0004*/ 	.word	0xffffffff
	.align		4
        /*0008*/ 	.word	0x00000000
	.align		4
        /*000c*/ 	.word	0xfffffffe
	.align		4
        /*0010*/ 	.word	0x00000000
	.align		4
        /*0014*/ 	.word	0xfffffffd
	.align		4
        /*0018*/ 	.word	0x00000000
	.align		4
        /*001c*/ 	.word	0xfffffffc


//--------------------- .text._Z9vectorAddPiS_S_  --------------------------
	.section	.text._Z9vectorAddPiS_S_,"ax",@progbits
	.align	128
        .global         _Z9vectorAddPiS_S_
        .type           _Z9vectorAddPiS_S_,@function
        .size           _Z9vectorAddPiS_S_,(.L_x_1 - _Z9vectorAddPiS_S_)
        .other          _Z9vectorAddPiS_S_,@"STO_CUDA_ENTRY STV_DEFAULT"
_Z9vectorAddPiS_S_:
.text._Z9vectorAddPiS_S_:
[----:B------:R-:W-:Y:S01]  /*0000*/  LDC R1, c[0x0][0x37c] ;  /* 0x0000df00ff017b82 */ /* 0x000fe20000000800 */
[----:B------:R-:W0:Y:S07]  /*0010*/  S2R R0, SR_TID.X ;  /* 0x0000000000007919 */ /* 0x000e2e0000002100 */
[----:B------:R-:W0:Y:S01]  /*0020*/  S2UR UR6, SR_CTAID.X ;  /* 0x00000000000679c3 */ /* 0x000e220000002500 */
[----:B------:R-:W1:Y:S07]  /*0030*/  LDCU.64 UR4, c[0x0][0x358] ;  /* 0x00006b00ff0477ac */ /* 0x000e6e0008000a00 */
[----:B------:R-:W0:Y:S08]  /*0040*/  LDC R9, c[0x0][0x360] ;  /* 0x0000d800ff097b82 */ /* 0x000e300000000800 */
[----:B------:R-:W2:Y:S08]  /*0050*/  LDC.64 R2, c[0x0][0x380] ;  /* 0x0000e000ff027b82 */ /* 0x000eb00000000a00 */
[----:B------:R-:W3:Y:S01]  /*0060*/  LDC.64 R4, c[0x0][0x388] ;  /* 0x0000e200ff047b82 */ /* 0x000ee20000000a00 */
[----:B0-----:R-:W-:-:S07]  /*0070*/  IMAD R9, R9, UR6, R0 ;  /* 0x0000000609097c24 */ /* 0x001fce000f8e0200 */
[----:B------:R-:W0:Y:S01]  /*0080*/  LDC.64 R6, c[0x0][0x390] ;  /* 0x0000e400ff067b82 */ /* 0x000e220000000a00 */
[----:B--2---:R-:W-:-:S06]  /*0090*/  IMAD.WIDE R2, R9, 0x4, R2 ;  /* 0x0000000409027825 */ /* 0x004fcc00078e0202 */
[----:B-1----:R-:W2:Y:S01]  /*00a0*/  LDG.E R2, desc[UR4][R2.64] ;  /* 0x0000000402027981 */ /* 0x002ea2000c1e1900 */
[----:B---3--:R-:W-:-:S06]  /*00b0*/  IMAD.WIDE R4, R9, 0x4, R4 ;  /* 0x0000000409047825 */ /* 0x008fcc00078e0204 */
[----:B------:R-:W2:Y:S01]  /*00c0*/  LDG.E R5, desc[UR4][R4.64] ;  /* 0x0000000404057981 */ /* 0x000ea2000c1e1900 */
[----:B0-----:R-:W-:Y:S01]  /*00d0*/  IMAD.WIDE R6, R9, 0x4, R6 ;  /* 0x0000000409067825 */ /* 0x001fe200078e0206 */
[----:B--2---:R-:W-:-:S05]  /*00e0*/  IADD3 R9, PT, PT, R2, R5, RZ ;  /* 0x0000000502097210 */ /* 0x004fca0007ffe0ff */
[----:B------:R-:W-:Y:S01]  /*00f0*/  STG.E desc[UR4][R6.64], R9 ;  /* 0x0000000906007986 */ /* 0x000fe2000c101904 */
[----:B------:R-:W-:Y:S05]  /*0100*/  EXIT ;  /* 0x000000000000794d */ /* 0x000fea0003800000 */
.L_x_0:
[----:B------:R-:W-:-:S00]  /*0110*/  BRA `(.L_x_0) ;  /* 0xfffffffc00fc7947 */ /* 0x000fc0000383ffff */
[----:B------:R-:W-:-:S00]  /*0120*/  NOP ;  /* 0x0000000000007918 */ /* 0x000fc00000000000 */
        /* <DEDUP_REMOVED lines=13> */
.L_x_1:


//--------------------- .nv.shared.reserved.0     --------------------------
	.section	.nv.shared.reserved.0,"aw",@nobits
	.weak		__nv_reservedSMEM_offset_0_alias
	.size		__nv_reservedSMEM_offset_0_alias, 0, 64
	.other		__nv_reservedSMEM_offset_0_alias,@"STO_CUDA_RESERVED_SHARED STV_DEFAULT"
__nv_reservedSMEM_offset_0_alias:
	.zero		0
	.zero		64


//--------------------- .nv.constant0._Z9vectorAddPiS_S_ --------------------------
	.section	.nv.constant0._Z9vectorAddPiS_S_,"a",@progbits
	.sectionflags	@""
	.align	4
.nv.constant0._Z9vectorAddPiS_S_:
	.zero		920


//--------------------- SYMBOLS --------------------------

	.type		.nv.reservedSmem.offset0,@object
	.size		.nv.reservedSmem.offset0,0x4
